//
// Generated by NVIDIA NVVM Compiler
//
// Compiler Build ID: CL-36424714
// Cuda compilation tools, release 13.0, V13.0.88
// Based on NVVM 20.0.0
//

.version 9.0
.target sm_100
.address_size 64

	// .globl	_Z9procpairsPiS_i

.visible .entry _Z9procpairsPiS_i(
	.param .u64 .ptr .align 1 _Z9procpairsPiS_i_param_0,
	.param .u64 .ptr .align 1 _Z9procpairsPiS_i_param_1,
	.param .u32 _Z9procpairsPiS_i_param_2
)
{
	.reg .pred 	%p<16>;
	.reg .b32 	%r<171>;
	.reg .b64 	%rd<22>;

	ld.param.u64 	%rd6, [_Z9procpairsPiS_i_param_0];
	ld.param.u64 	%rd5, [_Z9procpairsPiS_i_param_1];
	ld.param.u32 	%r47, [_Z9procpairsPiS_i_param_2];
	cvta.to.global.u64 	%rd1, %rd6;
	mov.u32 	%r1, %ntid.x;
	mov.u32 	%r49, %ctaid.x;
	mov.u32 	%r50, %tid.x;
	mad.lo.s32 	%r152, %r49, %r1, %r50;
	setp.ge.s32 	%p1, %r152, %r47;
	setp.lt.s32 	%p2, %r47, 1;
	mov.b32 	%r169, 0;
	or.pred  	%p3, %p1, %p2;
	@%p3 bra 	$L__BB0_19;
	and.b32  	%r3, %r47, 15;
	add.s32 	%r4, %r3, -1;
	and.b32  	%r5, %r47, 7;
	add.s32 	%r6, %r5, -1;
	and.b32  	%r7, %r47, 2147483632;
	and.b32  	%r8, %r47, 3;
	neg.s32 	%r9, %r7;
	add.s64 	%rd2, %rd1, 32;
	mov.u32 	%r52, %nctaid.x;
	mul.lo.s32 	%r10, %r52, %r1;
	mov.b32 	%r169, 0;
$L__BB0_2:
	add.s32 	%r154, %r152, 1;
	setp.ge.s32 	%p4, %r154, %r47;
	@%p4 bra 	$L__BB0_18;
	mul.lo.s32 	%r14, %r152, %r47;
$L__BB0_4:
	setp.lt.u32 	%p5, %r47, 16;
	mul.lo.s32 	%r19, %r154, %r47;
	mov.b32 	%r165, 0;
	@%p5 bra 	$L__BB0_7;
	mov.u32 	%r156, %r19;
	mov.u32 	%r157, %r14;
	mov.u32 	%r158, %r9;
$L__BB0_6:
	.pragma "nounroll";
	mul.wide.s32 	%rd7, %r157, 4;
	add.s64 	%rd8, %rd2, %rd7;
	mul.wide.s32 	%rd9, %r156, 4;
	add.s64 	%rd10, %rd2, %rd9;
	ld.global.u32 	%r55, [%rd8+-32];
	ld.global.u32 	%r56, [%rd10+-32];
	mad.lo.s32 	%r57, %r56, %r55, %r169;
	ld.global.u32 	%r58, [%rd8+-28];
	ld.global.u32 	%r59, [%rd10+-28];
	mad.lo.s32 	%r60, %r59, %r58, %r57;
	ld.global.u32 	%r61, [%rd8+-24];
	ld.global.u32 	%r62, [%rd10+-24];
	mad.lo.s32 	%r63, %r62, %r61, %r60;
	ld.global.u32 	%r64, [%rd8+-20];
	ld.global.u32 	%r65, [%rd10+-20];
	mad.lo.s32 	%r66, %r65, %r64, %r63;
	ld.global.u32 	%r67, [%rd8+-16];
	ld.global.u32 	%r68, [%rd10+-16];
	mad.lo.s32 	%r69, %r68, %r67, %r66;
	ld.global.u32 	%r70, [%rd8+-12];
	ld.global.u32 	%r71, [%rd10+-12];
	mad.lo.s32 	%r72, %r71, %r70, %r69;
	ld.global.u32 	%r73, [%rd8+-8];
	ld.global.u32 	%r74, [%rd10+-8];
	mad.lo.s32 	%r75, %r74, %r73, %r72;
	ld.global.u32 	%r76, [%rd8+-4];
	ld.global.u32 	%r77, [%rd10+-4];
	mad.lo.s32 	%r78, %r77, %r76, %r75;
	ld.global.u32 	%r79, [%rd8];
	ld.global.u32 	%r80, [%rd10];
	mad.lo.s32 	%r81, %r80, %r79, %r78;
	ld.global.u32 	%r82, [%rd8+4];
	ld.global.u32 	%r83, [%rd10+4];
	mad.lo.s32 	%r84, %r83, %r82, %r81;
	ld.global.u32 	%r85, [%rd8+8];
	ld.global.u32 	%r86, [%rd10+8];
	mad.lo.s32 	%r87, %r86, %r85, %r84;
	ld.global.u32 	%r88, [%rd8+12];
	ld.global.u32 	%r89, [%rd10+12];
	mad.lo.s32 	%r90, %r89, %r88, %r87;
	ld.global.u32 	%r91, [%rd8+16];
	ld.global.u32 	%r92, [%rd10+16];
	mad.lo.s32 	%r93, %r92, %r91, %r90;
	ld.global.u32 	%r94, [%rd8+20];
	ld.global.u32 	%r95, [%rd10+20];
	mad.lo.s32 	%r96, %r95, %r94, %r93;
	ld.global.u32 	%r97, [%rd8+24];
	ld.global.u32 	%r98, [%rd10+24];
	mad.lo.s32 	%r99, %r98, %r97, %r96;
	ld.global.u32 	%r100, [%rd8+28];
	ld.global.u32 	%r101, [%rd10+28];
	mad.lo.s32 	%r169, %r101, %r100, %r99;
	add.s32 	%r158, %r158, 16;
	add.s32 	%r157, %r157, 16;
	add.s32 	%r156, %r156, 16;
	setp.ne.s32 	%p6, %r158, 0;
	mov.u32 	%r165, %r7;
	@%p6 bra 	$L__BB0_6;
$L__BB0_7:
	setp.eq.s32 	%p7, %r3, 0;
	@%p7 bra 	$L__BB0_17;
	setp.lt.u32 	%p8, %r4, 7;
	@%p8 bra 	$L__BB0_10;
	add.s32 	%r103, %r165, %r14;
	mul.wide.s32 	%rd11, %r103, 4;
	add.s64 	%rd12, %rd1, %rd11;
	ld.global.u32 	%r104, [%rd12];
	add.s32 	%r105, %r165, %r19;
	mul.wide.s32 	%rd13, %r105, 4;
	add.s64 	%rd14, %rd1, %rd13;
	ld.global.u32 	%r106, [%rd14];
	mad.lo.s32 	%r107, %r106, %r104, %r169;
	ld.global.u32 	%r108, [%rd12+4];
	ld.global.u32 	%r109, [%rd14+4];
	mad.lo.s32 	%r110, %r109, %r108, %r107;
	ld.global.u32 	%r111, [%rd12+8];
	ld.global.u32 	%r112, [%rd14+8];
	mad.lo.s32 	%r113, %r112, %r111, %r110;
	ld.global.u32 	%r114, [%rd12+12];
	ld.global.u32 	%r115, [%rd14+12];
	mad.lo.s32 	%r116, %r115, %r114, %r113;
	ld.global.u32 	%r117, [%rd12+16];
	ld.global.u32 	%r118, [%rd14+16];
	mad.lo.s32 	%r119, %r118, %r117, %r116;
	ld.global.u32 	%r120, [%rd12+20];
	ld.global.u32 	%r121, [%rd14+20];
	mad.lo.s32 	%r122, %r121, %r120, %r119;
	ld.global.u32 	%r123, [%rd12+24];
	ld.global.u32 	%r124, [%rd14+24];
	mad.lo.s32 	%r125, %r124, %r123, %r122;
	ld.global.u32 	%r126, [%rd12+28];
	ld.global.u32 	%r127, [%rd14+28];
	mad.lo.s32 	%r169, %r127, %r126, %r125;
	add.s32 	%r165, %r165, 8;
$L__BB0_10:
	setp.eq.s32 	%p9, %r5, 0;
	@%p9 bra 	$L__BB0_17;
	setp.lt.u32 	%p10, %r6, 3;
	@%p10 bra 	$L__BB0_13;
	add.s32 	%r129, %r165, %r14;
	mul.wide.s32 	%rd15, %r129, 4;
	add.s64 	%rd16, %rd1, %rd15;
	ld.global.u32 	%r130, [%rd16];
	add.s32 	%r131, %r165, %r19;
	mul.wide.s32 	%rd17, %r131, 4;
	add.s64 	%rd18, %rd1, %rd17;
	ld.global.u32 	%r132, [%rd18];
	mad.lo.s32 	%r133, %r132, %r130, %r169;
	ld.global.u32 	%r134, [%rd16+4];
	ld.global.u32 	%r135, [%rd18+4];
	mad.lo.s32 	%r136, %r135, %r134, %r133;
	ld.global.u32 	%r137, [%rd16+8];
	ld.global.u32 	%r138, [%rd18+8];
	mad.lo.s32 	%r139, %r138, %r137, %r136;
	ld.global.u32 	%r140, [%rd16+12];
	ld.global.u32 	%r141, [%rd18+12];
	mad.lo.s32 	%r169, %r141, %r140, %r139;
	add.s32 	%r165, %r165, 4;
$L__BB0_13:
	setp.eq.s32 	%p11, %r8, 0;
	@%p11 bra 	$L__BB0_17;
	setp.eq.s32 	%p12, %r8, 1;
	add.s32 	%r142, %r165, %r14;
	mul.wide.s32 	%rd19, %r142, 4;
	add.s64 	%rd3, %rd1, %rd19;
	ld.global.u32 	%r143, [%rd3];
	add.s32 	%r144, %r165, %r19;
	mul.wide.s32 	%rd20, %r144, 4;
	add.s64 	%rd4, %rd1, %rd20;
	ld.global.u32 	%r145, [%rd4];
	mad.lo.s32 	%r169, %r145, %r143, %r169;
	@%p12 bra 	$L__BB0_17;
	setp.eq.s32 	%p13, %r8, 2;
	ld.global.u32 	%r146, [%rd3+4];
	ld.global.u32 	%r147, [%rd4+4];
	mad.lo.s32 	%r169, %r147, %r146, %r169;
	@%p13 bra 	$L__BB0_17;
	ld.global.u32 	%r148, [%rd3+8];
	ld.global.u32 	%r149, [%rd4+8];
	mad.lo.s32 	%r169, %r149, %r148, %r169;
$L__BB0_17:
	add.s32 	%r154, %r154, 1;
	setp.lt.s32 	%p14, %r154, %r47;
	@%p14 bra 	$L__BB0_4;
$L__BB0_18:
	add.s32 	%r152, %r152, %r10;
	setp.lt.s32 	%p15, %r152, %r47;
	@%p15 bra 	$L__BB0_2;
$L__BB0_19:
	cvta.to.global.u64 	%rd21, %rd5;
	atom.global.add.u32 	%r150, [%rd21], %r169;
	ret;

}


// ===== COMPILED SASS (sm_100) =====

	.target	sm_100

	.elftype	@"ET_EXEC"


//--------------------- .note.nv.tkinfo           --------------------------
	.section	.note.nv.tkinfo,"",@"SHT_NOTE"
	.sectionflags	@"SHF_NOTE_NV_TKINFO"
	.tkinfo
        /*0018*/ 	.word	0x00000002
        /*0030*/ 	.string	""
        /*0030*/ 	.string	"ptxas"
        /*0030*/ 	.string	"Cuda compilation tools, release 13.0, V13.0.88"
        /*0030*/ 	.string	"Build cuda_13.0.r13.0/compiler.36424714_0"
        /*0030*/ 	.string	"-arch sm_100 -m 64 "



//--------------------- .note.nv.cuinfo           --------------------------
	.section	.note.nv.cuinfo,"",@"SHT_NOTE"
	.sectionflags	@"SHF_NOTE_NV_CUINFO"
        /*0018*/ 	.short	0x0002
        /*001a*/ 	.short	0x0064
        /*001c*/ 	.short	0x0082
	.zero		2


//--------------------- .nv.info                  --------------------------
	.section	.nv.info,"",@"SHT_CUDA_INFO"
	.align	4


	//----- nvinfo : EIATTR_REGCOUNT
	.align		4
        /*0000*/ 	.byte	0x04, 0x2f
        /*0002*/ 	.short	(.L_1 - .L_0)
	.align		4
.L_0:
        /*0004*/ 	.word	index@(_Z9procpairsPiS_i)
        /*0008*/ 	.word	0x00000020


	//----- nvinfo : EIATTR_FRAME_SIZE
	.align		4
.L_1:
        /*000c*/ 	.byte	0x04, 0x11
        /*000e*/ 	.short	(.L_3 - .L_2)
	.align		4
.L_2:
        /*0010*/ 	.word	index@(_Z9procpairsPiS_i)
        /*0014*/ 	.word	0x00000000


	//----- nvinfo : EIATTR_MIN_STACK_SIZE
	.align		4
.L_3:
        /*0018*/ 	.byte	0x04, 0x12
        /*001a*/ 	.short	(.L_5 - .L_4)
	.align		4
.L_4:
        /*001c*/ 	.word	index@(_Z9procpairsPiS_i)
        /*0020*/ 	.word	0x00000000
.L_5:


//--------------------- .nv.compat                --------------------------
	.section	.nv.compat,"",@"SHT_CUDA_COMPAT_INFO"
	.align	4
        /*0000*/ 	.byte	0x02, 0x09, 0x00, 0x00, 0x02, 0x02, 0x01, 0x00, 0x02, 0x05, 0x05, 0x00, 0x03, 0x07, 0x01, 0x01
        /*0010*/ 	.byte	0x02, 0x03, 0x00, 0x00, 0x02, 0x06, 0x01, 0x00, 0x04, 0x0b, 0x08, 0x00, 0x09, 0x00, 0x00, 0x00
        /*0020*/ 	.byte	0x00, 0x00, 0x00, 0x00


//--------------------- .nv.info._Z9procpairsPiS_i --------------------------
	.section	.nv.info._Z9procpairsPiS_i,"",@"SHT_CUDA_INFO"
	.sectionflags	@""
	.align	4


	//----- nvinfo : EIATTR_CUDA_API_VERSION
	.align		4
        /*0000*/ 	.byte	0x04, 0x37
        /*0002*/ 	.short	(.L_7 - .L_6)
.L_6:
        /*0004*/ 	.word	0x00000082


	//----- nvinfo : EIATTR_KPARAM_INFO
	.align		4
.L_7:
        /*0008*/ 	.byte	0x04, 0x17
        /*000a*/ 	.short	(.L_9 - .L_8)
.L_8:
        /*000c*/ 	.word	0x00000000
        /*0010*/ 	.short	0x0002
        /*0012*/ 	.short	0x0010
        /*0014*/ 	.byte	0x00, 0xf0, 0x11, 0x00


	//----- nvinfo : EIATTR_KPARAM_INFO
	.align		4
.L_9:
        /*0018*/ 	.byte	0x04, 0x17
        /*001a*/ 	.short	(.L_11 - .L_10)
.L_10:
        /*001c*/ 	.word	0x00000000
        /*0020*/ 	.short	0x0001
        /*0022*/ 	.short	0x0008
        /*0024*/ 	.byte	0x00, 0xf5, 0x21, 0x00


	//----- nvinfo : EIATTR_KPARAM_INFO
	.align		4
.L_11:
        /*0028*/ 	.byte	0x04, 0x17
        /*002a*/ 	.short	(.L_13 - .L_12)
.L_12:
        /*002c*/ 	.word	0x00000000
        /*0030*/ 	.short	0x0000
        /*0032*/ 	.short	0x0000
        /*0034*/ 	.byte	0x00, 0xf5, 0x21, 0x00


	//----- nvinfo : EIATTR_SPARSE_MMA_MASK
	.align		4
.L_13:
        /*0038*/ 	.byte	0x03, 0x50
        /*003a*/ 	.short	0x0000


	//----- nvinfo : EIATTR_MAXREG_COUNT
	.align		4
        /*003c*/ 	.byte	0x03, 0x1b
        /*003e*/ 	.short	0x00ff


	//----- nvinfo : EIATTR_MERCURY_ISA_VERSION
	.align		4
        /*0040*/ 	.byte	0x03, 0x5f
        /*0042*/ 	.short	0x0101


	//----- nvinfo : EIATTR_INT_WARP_WIDE_INSTR_OFFSETS
	.align		4
        /*0044*/ 	.byte	0x04, 0x31
        /*0046*/ 	.short	(.L_15 - .L_14)


	//   ....[0]....
.L_14:
        /*0048*/ 	.word	0x00000b70


	//   ....[1]....
        /*004c*/ 	.word	0x00000b90


	//----- nvinfo : EIATTR_VRC_CTA_INIT_COUNT
	.align		4
.L_15:
        /*0050*/ 	.byte	0x02, 0x4a
	.zero		1
	.zero		1


	//----- nvinfo : EIATTR_EXIT_INSTR_OFFSETS
	.align		4
        /*0054*/ 	.byte	0x04, 0x1c
        /*0056*/ 	.short	(.L_17 - .L_16)


	//   ....[0]....
.L_16:
        /*0058*/ 	.word	0x00000be0


	//----- nvinfo : EIATTR_CRS_STACK_SIZE
	.align		4
.L_17:
        /*005c*/ 	.byte	0x04, 0x1e
        /*005e*/ 	.short	(.L_19 - .L_18)
.L_18:
        /*0060*/ 	.word	0x00000000


	//----- nvinfo : EIATTR_CBANK_PARAM_SIZE
	.align		4
.L_19:
        /*0064*/ 	.byte	0x03, 0x19
        /*0066*/ 	.short	0x0014


	//----- nvinfo : EIATTR_PARAM_CBANK
	.align		4
        /*0068*/ 	.byte	0x04, 0x0a
        /*006a*/ 	.short	(.L_21 - .L_20)
	.align		4
.L_20:
        /*006c*/ 	.word	index@(.nv.constant0._Z9procpairsPiS_i)
        /*0070*/ 	.short	0x0380
        /*0072*/ 	.short	0x0014


	//----- nvinfo : EIATTR_SW_WAR
	.align		4
.L_21:
        /*0074*/ 	.byte	0x04, 0x36
        /*0076*/ 	.short	(.L_23 - .L_22)
.L_22:
        /*0078*/ 	.word	0x00000008
.L_23:


//--------------------- .nv.callgraph             --------------------------
	.section	.nv.callgraph,"",@"SHT_CUDA_CALLGRAPH"
	.align	4
	.sectionentsize	8
	.align		4
        /*0000*/ 	.word	0x00000000
	.align		4
        /*0004*/ 	.word	0xffffffff
	.align		4
        /*0008*/ 	.word	0x00000000
	.align		4
        /*000c*/ 	.word	0xfffffffe
	.align		4
        /*0010*/ 	.word	0x00000000
	.align		4
        /*0014*/ 	.word	0xfffffffd
	.align		4
        /*0018*/ 	.word	0x00000000
	.align		4
        /*001c*/ 	.word	0xfffffffc


//--------------------- .text._Z9procpairsPiS_i   --------------------------
	.section	.text._Z9procpairsPiS_i,"ax",@progbits
	.align	128
        .global         _Z9procpairsPiS_i
        .type           _Z9procpairsPiS_i,@function
        .size           _Z9procpairsPiS_i,(.L_x_12 - _Z9procpairsPiS_i)
        .other          _Z9procpairsPiS_i,@"STO_CUDA_ENTRY STV_DEFAULT"
_Z9procpairsPiS_i:
.text._Z9procpairsPiS_i:
[----:B------:R-:W-:Y:S01]  /*0000*/  LDC R1, c[0x0][0x37c] ;  /* 0x0000df00ff017b82 */ /* 0x000fe20000000800 */
[----:B------:R-:W0:Y:S07]  /*0010*/  S2R R0, SR_CTAID.X ;  /* 0x0000000000007919 */ /* 0x000e2e0000002500 */
[----:B------:R-:W1:Y:S01]  /*0020*/  LDC R7, c[0x0][0x390] ;  /* 0x0000e400ff077b82 */ /* 0x000e620000000800 */
[----:B------:R-:W0:Y:S01]  /*0030*/  LDCU UR8, c[0x0][0x360] ;  /* 0x00006c00ff0877ac */ /* 0x000e220008000800 */
[----:B------:R-:W-:Y:S01]  /*0040*/  BSSY.RECONVERGENT B0, `(.L_x_0) ;  /* 0x00000b1000007945 */ /* 0x000fe20003800200 */
[----:B------:R-:W0:Y:S01]  /*0050*/  S2R R3, SR_TID.X ;  /* 0x0000000000037919 */ /* 0x000e220000002100 */
[----:B------:R-:W-:Y:S01]  /*0060*/  HFMA2 R10, -RZ, RZ, 0, 0 ;  /* 0x00000000ff0a7431 */ /* 0x000fe200000001ff */
[----:B------:R-:W2:Y:S01]  /*0070*/  LDCU.64 UR6, c[0x0][0x358] ;  /* 0x00006b00ff0677ac */ /* 0x000ea20008000a00 */
[----:B-1----:R-:W-:Y:S01]  /*0080*/  ISETP.GE.AND P0, PT, R7, 0x1, PT ;  /* 0x000000010700780c */ /* 0x002fe20003f06270 */
[----:B0-----:R-:W-:-:S05]  /*0090*/  IMAD R0, R0, UR8, R3 ;  /* 0x0000000800007c24 */ /* 0x001fca000f8e0203 */
[----:B------:R-:W-:-:S13]  /*00a0*/  ISETP.GE.OR P0, PT, R0, R7, !P0 ;  /* 0x000000070000720c */ /* 0x000fda0004706670 */
[----:B--2---:R-:W-:Y:S05]  /*00b0*/  @P0 BRA `(.L_x_1) ;  /* 0x0000000800a40947 */ /* 0x004fea0003800000 */
[----:B------:R-:W0:Y:S01]  /*00c0*/  LDCU.64 UR4, c[0x0][0x380] ;  /* 0x00007000ff0477ac */ /* 0x000e220008000a00 */
[----:B------:R-:W1:Y:S01]  /*00d0*/  LDC R5, c[0x0][0x370] ;  /* 0x0000dc00ff057b82 */ /* 0x000e620000000800 */
[C---:B------:R-:W-:Y:S02]  /*00e0*/  LOP3.LUT R11, R7.reuse, 0xf, RZ, 0xc0, !PT ;  /* 0x0000000f070b7812 */ /* 0x040fe400078ec0ff */
[----:B------:R-:W-:Y:S02]  /*00f0*/  LOP3.LUT R18, R7, 0x7, RZ, 0xc0, !PT ;  /* 0x0000000707127812 */ /* 0x000fe400078ec0ff */
[----:B------:R-:W-:Y:S02]  /*0100*/  IADD3 R2, PT, PT, R11, -0x1, RZ ;  /* 0xffffffff0b027810 */ /* 0x000fe40007ffe0ff */
[----:B------:R-:W-:Y:S02]  /*0110*/  IADD3 R3, PT, PT, R18, -0x1, RZ ;  /* 0xffffffff12037810 */ /* 0x000fe40007ffe0ff */
[----:B------:R-:W-:-:S02]  /*0120*/  ISETP.GE.U32.AND P0, PT, R2, 0x7, PT ;  /* 0x000000070200780c */ /* 0x000fc40003f06070 */
[----:B------:R-:W-:Y:S02]  /*0130*/  LOP3.LUT R2, R7, 0x7ffffff0, RZ, 0xc0, !PT ;  /* 0x7ffffff007027812 */ /* 0x000fe400078ec0ff */
[----:B------:R-:W-:Y:S02]  /*0140*/  ISETP.GE.U32.AND P1, PT, R3, 0x3, PT ;  /* 0x000000030300780c */ /* 0x000fe40003f26070 */
[----:B------:R-:W-:Y:S01]  /*0150*/  LOP3.LUT R3, R7, 0x3, RZ, 0xc0, !PT ;  /* 0x0000000307037812 */ /* 0x000fe200078ec0ff */
[----:B0-----:R-:W-:Y:S01]  /*0160*/  UIADD3 UR4, UP0, UPT, UR4, 0x20, URZ ;  /* 0x0000002004047890 */ /* 0x001fe2000ff1e0ff */
[----:B------:R-:W-:Y:S02]  /*0170*/  MOV R10, RZ ;  /* 0x000000ff000a7202 */ /* 0x000fe40000000f00 */
[----:B------:R-:W-:Y:S01]  /*0180*/  IADD3 R4, PT, PT, -R2, RZ, RZ ;  /* 0x000000ff02047210 */ /* 0x000fe20007ffe1ff */
[----:B------:R-:W-:Y:S02]  /*0190*/  UIADD3.X UR5, UPT, UPT, URZ, UR5, URZ, UP0, !UPT ;  /* 0x00000005ff057290 */ /* 0x000fe400087fe4ff */
[----:B------:R-:W-:Y:S01]  /*01a0*/  MOV R14, UR4 ;  /* 0x00000004000e7c02 */ /* 0x000fe20008000f00 */
[----:B-1----:R-:W-:-:S03]  /*01b0*/  IMAD R5, R5, UR8, RZ ;  /* 0x0000000805057c24 */ /* 0x002fc6000f8e02ff */
[----:B------:R-:W-:-:S07]  /*01c0*/  MOV R15, UR5 ;  /* 0x00000005000f7c02 */ /* 0x000fce0008000f00 */
.L_x_10:
[----:B------:R-:W0:Y:S01]  /*01d0*/  LDCU UR4, c[0x0][0x390] ;  /* 0x00007200ff0477ac */ /* 0x000e220008000800 */
[----:B------:R-:W-:Y:S01]  /*01e0*/  IADD3 R6, PT, PT, R0, 0x1, RZ ;  /* 0x0000000100067810 */ /* 0x000fe20007ffe0ff */
[----:B------:R-:W-:Y:S01]  /*01f0*/  BSSY.RECONVERGENT B1, `(.L_x_2) ;  /* 0x0000092000017945 */ /* 0x000fe20003800200 */
[----:B0-----:R-:W-:-:S04]  /*0200*/  MOV R7, UR4 ;  /* 0x0000000400077c02 */ /* 0x001fc80008000f00 */
[----:B------:R-:W-:-:S13]  /*0210*/  ISETP.GE.AND P2, PT, R6, R7, PT ;  /* 0x000000070600720c */ /* 0x000fda0003f46270 */
[----:B------:R-:W-:Y:S05]  /*0220*/  @P2 BRA `(.L_x_3) ;  /* 0x0000000800382947 */ /* 0x000fea0003800000 */
[----:B------:R-:W-:-:S07]  /*0230*/  IMAD R8, R0, R7, RZ ;  /* 0x0000000700087224 */ /* 0x000fce00078e02ff */
.L_x_9:
[----:B------:R-:W0:Y:S01]  /*0240*/  LDCU UR4, c[0x0][0x390] ;  /* 0x00007200ff0477ac */ /* 0x000e220008000800 */
[----:B------:R-:W-:Y:S02]  /*0250*/  MOV R19, RZ ;  /* 0x000000ff00137202 */ /* 0x000fe40000000f00 */
[----:B0-----:R-:W-:-:S04]  /*0260*/  MOV R7, UR4 ;  /* 0x0000000400077c02 */ /* 0x001fc80008000f00 */
[----:B------:R-:W-:Y:S01]  /*0270*/  ISETP.GE.U32.AND P3, PT, R7, 0x10, PT ;  /* 0x000000100700780c */ /* 0x000fe20003f66070 */
[C---:B------:R-:W-:Y:S01]  /*0280*/  IMAD R9, R6.reuse, R7, RZ ;  /* 0x0000000706097224 */ /* 0x040fe200078e02ff */
[----:B------:R-:W-:-:S04]  /*0290*/  IADD3 R6, PT, PT, R6, 0x1, RZ ;  /* 0x0000000106067810 */ /* 0x000fc80007ffe0ff */
[----:B------:R-:W-:-:S07]  /*02a0*/  ISETP.GE.AND P2, PT, R6, R7, PT ;  /* 0x000000070600720c */ /* 0x000fce0003f46270 */
[----:B------:R-:W-:Y:S06]  /*02b0*/  @!P3 BRA `(.L_x_4) ;  /* 0x0000000000ecb947 */ /* 0x000fec0003800000 */
[----:B------:R-:W-:Y:S01]  /*02c0*/  MOV R19, R9 ;  /* 0x0000000900137202 */ /* 0x000fe20000000f00 */
[----:B------:R-:W-:Y:S01]  /*02d0*/  IMAD.MOV.U32 R21, RZ, RZ, R8 ;  /* 0x000000ffff157224 */ /* 0x000fe200078e0008 */
[----:B------:R-:W-:-:S07]  /*02e0*/  MOV R20, R4 ;  /* 0x0000000400147202 */ /* 0x000fce0000000f00 */
.L_x_5:
[----:B------:R-:W-:-:S04]  /*02f0*/  IMAD.WIDE R16, R21, 0x4, R14 ;  /* 0x0000000415107825 */ /* 0x000fc800078e020e */
[----:B------:R-:W-:Y:S01]  /*0300*/  IMAD.WIDE R12, R19, 0x4, R14 ;  /* 0x00000004130c7825 */ /* 0x000fe200078e020e */
[----:B------:R-:W2:Y:S04]  /*0310*/  LDG.E R23, desc[UR6][R16.64+-0x20] ;  /* 0xffffe00610177981 */ /* 0x000ea8000c1e1900 */
[----:B------:R-:W2:Y:S04]  /*0320*/  LDG.E R22, desc[UR6][R12.64+-0x20] ;  /* 0xffffe0060c167981 */ /* 0x000ea8000c1e1900 */
[----:B------:R-:W3:Y:S04]  /*0330*/  LDG.E R25, desc[UR6][R16.64+-0x1c] ;  /* 0xffffe40610197981 */ /* 0x000ee8000c1e1900 */
[----:B------:R-:W3:Y:S04]  /*0340*/  LDG.E R24, desc[UR6][R12.64+-0x1c] ;  /* 0xffffe4060c187981 */ /* 0x000ee8000c1e1900 */
[----:B------:R-:W4:Y:S04]  /*0350*/  LDG.E R26, desc[UR6][R12.64+0x14] ;  /* 0x000014060c1a7981 */ /* 0x000f28000c1e1900 */
[----:B------:R-:W5:Y:S04]  /*0360*/  LDG.E R28, desc[UR6][R12.64+0x18] ;  /* 0x000018060c1c7981 */ /* 0x000f68000c1e1900 */
[----:B------:R-:W5:Y:S01]  /*0370*/  LDG.E R29, desc[UR6][R12.64+0x1c] ;  /* 0x00001c060c1d7981 */ /* 0x000f62000c1e1900 */
[----:B--2---:R-:W-:-:S03]  /*0380*/  IMAD R22, R23, R22, R10 ;  /* 0x0000001617167224 */ /* 0x004fc600078e020a */
[----:B------:R-:W2:Y:S04]  /*0390*/  LDG.E R23, desc[UR6][R16.64+-0x18] ;  /* 0xffffe80610177981 */ /* 0x000ea8000c1e1900 */
[----:B------:R-:W2:Y:S01]  /*03a0*/  LDG.E R10, desc[UR6][R12.64+-0x18] ;  /* 0xffffe8060c0a7981 */ /* 0x000ea2000c1e1900 */
[----:B---3--:R-:W-:-:S03]  /*03b0*/  IMAD R22, R25, R24, R22 ;  /* 0x0000001819167224 */ /* 0x008fc600078e0216 */
[----:B------:R-:W3:Y:S04]  /*03c0*/  LDG.E R25, desc[UR6][R16.64+-0x14] ;  /* 0xffffec0610197981 */ /* 0x000ee8000c1e1900 */
[----:B------:R-:W3:Y:S01]  /*03d0*/  LDG.E R24, desc[UR6][R12.64+-0x14] ;  /* 0xffffec060c187981 */ /* 0x000ee2000c1e1900 */
        /* <DEDUP_REMOVED lines=28> */
[----:B------:R-:W4:Y:S04]  /*05a0*/  LDG.E R25, desc[UR6][R16.64+0x14] ;  /* 0x0000140610197981 */ /* 0x000f28000c1e1900 */
[----:B------:R-:W5:Y:S04]  /*05b0*/  LDG.E R22, desc[UR6][R16.64+0x18] ;  /* 0x0000180610167981 */ /* 0x000f68000c1e1900 */
[----:B------:R-:W3:Y:S01]  /*05c0*/  LDG.E R24, desc[UR6][R16.64+0x1c] ;  /* 0x00001c0610187981 */ /* 0x000ee2000c1e1900 */
[----:B------:R-:W-:-:S04]  /*05d0*/  IADD3 R20, PT, PT, R20, 0x10, RZ ;  /* 0x0000001014147810 */ /* 0x000fc80007ffe0ff */
[----:B------:R-:W-:Y:S02]  /*05e0*/  ISETP.NE.AND P3, PT, R20, RZ, PT ;  /* 0x000000ff1400720c */ /* 0x000fe40003f65270 */
[----:B------:R-:W-:Y:S02]  /*05f0*/  IADD3 R21, PT, PT, R21, 0x10, RZ ;  /* 0x0000001015157810 */ /* 0x000fe40007ffe0ff */
[----:B------:R-:W-:Y:S01]  /*0600*/  IADD3 R19, PT, PT, R19, 0x10, RZ ;  /* 0x0000001013137810 */ /* 0x000fe20007ffe0ff */
[----:B--2---:R-:W-:-:S04]  /*0610*/  IMAD R10, R23, R10, R27 ;  /* 0x0000000a170a7224 */ /* 0x004fc800078e021b */
[----:B----4-:R-:W-:-:S04]  /*0620*/  IMAD R25, R25, R26, R10 ;  /* 0x0000001a19197224 */ /* 0x010fc800078e020a */
[----:B-----5:R-:W-:-:S04]  /*0630*/  IMAD R25, R22, R28, R25 ;  /* 0x0000001c16197224 */ /* 0x020fc800078e0219 */
[----:B---3--:R-:W-:Y:S01]  /*0640*/  IMAD R10, R24, R29, R25 ;  /* 0x0000001d180a7224 */ /* 0x008fe200078e0219 */
[----:B------:R-:W-:Y:S06]  /*0650*/  @P3 BRA `(.L_x_5) ;  /* 0xfffffffc00243947 */ /* 0x000fec000383ffff */
[----:B------:R-:W-:-:S07]  /*0660*/  MOV R19, R2 ;  /* 0x0000000200137202 */ /* 0x000fce0000000f00 */
.L_x_4:
[----:B------:R-:W-:-:S13]  /*0670*/  ISETP.NE.AND P3, PT, R11, RZ, PT ;  /* 0x000000ff0b00720c */ /* 0x000fda0003f65270 */
[----:B------:R-:W-:Y:S05]  /*0680*/  @!P3 BRA `(.L_x_6) ;  /* 0x00000004001cb947 */ /* 0x000fea0003800000 */
[----:B------:R-:W-:Y:S01]  /*0690*/  ISETP.NE.AND P3, PT, R18, RZ, PT ;  /* 0x000000ff1200720c */ /* 0x000fe20003f65270 */
[----:B------:R-:W-:-:S12]  /*06a0*/  @!P0 BRA `(.L_x_7) ;  /* 0x0000000000788947 */ /* 0x000fd80003800000 */
[----:B------:R-:W0:Y:S01]  /*06b0*/  LDC.64 R16, c[0x0][0x380] ;  /* 0x0000e000ff107b82 */ /* 0x000e220000000a00 */
[-C--:B------:R-:W-:Y:S02]  /*06c0*/  IADD3 R13, PT, PT, R8, R19.reuse, RZ ;  /* 0x00000013080d7210 */ /* 0x080fe40007ffe0ff */
[----:B------:R-:W-:-:S03]  /*06d0*/  IADD3 R21, PT, PT, R9, R19, RZ ;  /* 0x0000001309157210 */ /* 0x000fc60007ffe0ff */
[----:B0-----:R-:W-:-:S04]  /*06e0*/  IMAD.WIDE R12, R13, 0x4, R16 ;  /* 0x000000040d0c7825 */ /* 0x001fc800078e0210 */
[----:B------:R-:W-:Y:S01]  /*06f0*/  IMAD.WIDE R16, R21, 0x4, R16 ;  /* 0x0000000415107825 */ /* 0x000fe200078e0210 */
[----:B------:R-:W2:Y:S04]  /*0700*/  LDG.E R23, desc[UR6][R12.64+0x4] ;  /* 0x000004060c177981 */ /* 0x000ea8000c1e1900 */
[----:B------:R-:W3:Y:S04]  /*0710*/  LDG.E R21, desc[UR6][R12.64] ;  /* 0x000000060c157981 */ /* 0x000ee8000c1e1900 */
[----:B------:R-:W3:Y:S04]  /*0720*/  LDG.E R20, desc[UR6][R16.64] ;  /* 0x0000000610147981 */ /* 0x000ee8000c1e1900 */
[----:B------:R-:W2:Y:S04]  /*0730*/  LDG.E R22, desc[UR6][R16.64+0x4] ;  /* 0x0000040610167981 */ /* 0x000ea8000c1e1900 */
[----:B------:R-:W4:Y:S04]  /*0740*/  LDG.E R25, desc[UR6][R12.64+0x8] ;  /* 0x000008060c197981 */ /* 0x000f28000c1e1900 */
[----:B------:R-:W4:Y:S04]  /*0750*/  LDG.E R24, desc[UR6][R16.64+0x8] ;  /* 0x0000080610187981 */ /* 0x000f28000c1e1900 */
[----:B------:R-:W5:Y:S04]  /*0760*/  LDG.E R27, desc[UR6][R16.64+0x10] ;  /* 0x00001006101b7981 */ /* 0x000f68000c1e1900 */
[----:B------:R-:W5:Y:S04]  /*0770*/  LDG.E R28, desc[UR6][R16.64+0x14] ;  /* 0x00001406101c7981 */ /* 0x000f68000c1e1900 */
[----:B------:R-:W5:Y:S01]  /*0780*/  LDG.E R29, desc[UR6][R16.64+0x1c] ;  /* 0x00001c06101d7981 */ /* 0x000f62000c1e1900 */
[----:B---3--:R-:W-:-:S03]  /*0790*/  IMAD R20, R21, R20, R10 ;  /* 0x0000001415147224 */ /* 0x008fc600078e020a */
[----:B------:R-:W3:Y:S01]  /*07a0*/  LDG.E R10, desc[UR6][R12.64+0xc] ;  /* 0x00000c060c0a7981 */ /* 0x000ee2000c1e1900 */
[----:B--2---:R-:W-:-:S03]  /*07b0*/  IMAD R20, R23, R22, R20 ;  /* 0x0000001617147224 */ /* 0x004fc600078e0214 */
[----:B------:R-:W3:Y:S04]  /*07c0*/  LDG.E R21, desc[UR6][R16.64+0xc] ;  /* 0x00000c0610157981 */ /* 0x000ee8000c1e1900 */
[----:B------:R-:W2:Y:S01]  /*07d0*/  LDG.E R22, desc[UR6][R12.64+0x14] ;  /* 0x000014060c167981 */ /* 0x000ea2000c1e1900 */
[----:B----4-:R-:W-:-:S03]  /*07e0*/  IMAD R26, R25, R24, R20 ;  /* 0x00000018191a7224 */ /* 0x010fc600078e0214 */
[----:B------:R-:W5:Y:S04]  /*07f0*/  LDG.E R24, desc[UR6][R12.64+0x10] ;  /* 0x000010060c187981 */ /* 0x000f68000c1e1900 */
[----:B------:R-:W4:Y:S04]  /*0800*/  LDG.E R20, desc[UR6][R12.64+0x18] ;  /* 0x000018060c147981 */ /* 0x000f28000c1e1900 */
[----:B------:R-:W4:Y:S04]  /*0810*/  LDG.E R25, desc[UR6][R16.64+0x18] ;  /* 0x0000180610197981 */ /* 0x000f28000c1e1900 */
[----:B------:R-:W4:Y:S01]  /*0820*/  LDG.E R23, desc[UR6][R12.64+0x1c] ;  /* 0x00001c060c177981 */ /* 0x000f22000c1e1900 */
[----:B------:R-:W-:-:S02]  /*0830*/  VIADD R19, R19, 0x8 ;  /* 0x0000000813137836 */ /* 0x000fc40000000000 */
[----:B---3--:R-:W-:-:S04]  /*0840*/  IMAD R10, R10, R21, R26 ;  /* 0x000000150a0a7224 */ /* 0x008fc800078e021a */
[----:B-----5:R-:W-:-:S04]  /*0850*/  IMAD R27, R24, R27, R10 ;  /* 0x0000001b181b7224 */ /* 0x020fc800078e020a */
[----:B--2---:R-:W-:-:S04]  /*0860*/  IMAD R22, R22, R28, R27 ;  /* 0x0000001c16167224 */ /* 0x004fc800078e021b */
[----:B----4-:R-:W-:-:S04]  /*0870*/  IMAD R20, R20, R25, R22 ;  /* 0x0000001914147224 */ /* 0x010fc800078e0216 */
[----:B------:R-:W-:-:S07]  /*0880*/  IMAD R10, R23, R29, R20 ;  /* 0x0000001d170a7224 */ /* 0x000fce00078e0214 */
.L_x_7:
        /* <DEDUP_REMOVED lines=15> */
[----:B------:R-:W5:Y:S01]  /*0980*/  LDG.E R26, desc[UR6][R16.64+0xc] ;  /* 0x00000c06101a7981 */ /* 0x000f62000c1e1900 */
[----:B------:R-:W-:Y:S01]  /*0990*/  IADD3 R19, PT, PT, R19, 0x4, RZ ;  /* 0x0000000413137810 */ /* 0x000fe20007ffe0ff */
[----:B---3--:R-:W-:-:S04]  /*09a0*/  IMAD R20, R21, R20, R10 ;  /* 0x0000001415147224 */ /* 0x008fc800078e020a */
[----:B--2---:R-:W-:-:S04]  /*09b0*/  IMAD R20, R23, R22, R20 ;  /* 0x0000001617147224 */ /* 0x004fc800078e0214 */
[----:B----4-:R-:W-:-:S04]  /*09c0*/  IMAD R20, R25, R24, R20 ;  /* 0x0000001819147224 */ /* 0x010fc800078e0214 */
[----:B-----5:R-:W-:-:S07]  /*09d0*/  IMAD R10, R27, R26, R20 ;  /* 0x0000001a1b0a7224 */ /* 0x020fce00078e0214 */
.L_x_8:
[----:B------:R-:W-:Y:S05]  /*09e0*/  @!P3 BRA `(.L_x_6) ;  /* 0x000000000044b947 */ /* 0x000fea0003800000 */
[----:B------:R-:W0:Y:S01]  /*09f0*/  LDC.64 R12, c[0x0][0x380] ;  /* 0x0000e000ff0c7b82 */ /* 0x000e220000000a00 */
[-C--:B------:R-:W-:Y:S02]  /*0a00*/  IADD3 R17, PT, PT, R8, R19.reuse, RZ ;  /* 0x0000001308117210 */ /* 0x080fe40007ffe0ff */
[----:B------:R-:W-:-:S03]  /*0a10*/  IADD3 R9, PT, PT, R9, R19, RZ ;  /* 0x0000001309097210 */ /* 0x000fc60007ffe0ff */
[----:B0-----:R-:W-:-:S04]  /*0a20*/  IMAD.WIDE R16, R17, 0x4, R12 ;  /* 0x0000000411107825 */ /* 0x001fc800078e020c */
[----:B------:R-:W-:Y:S02]  /*0a30*/  IMAD.WIDE R12, R9, 0x4, R12 ;  /* 0x00000004090c7825 */ /* 0x000fe400078e020c */
[----:B------:R-:W2:Y:S04]  /*0a40*/  LDG.E R9, desc[UR6][R16.64] ;  /* 0x0000000610097981 */ /* 0x000ea8000c1e1900 */
[----:B------:R-:W2:Y:S01]  /*0a50*/  LDG.E R19, desc[UR6][R12.64] ;  /* 0x000000060c137981 */ /* 0x000ea2000c1e1900 */
[----:B------:R-:W-:Y:S01]  /*0a60*/  ISETP.NE.AND P3, PT, R3, 0x1, PT ;  /* 0x000000010300780c */ /* 0x000fe20003f65270 */
[----:B--2---:R-:W-:-:S12]  /*0a70*/  IMAD R10, R9, R19, R10 ;  /* 0x00000013090a7224 */ /* 0x004fd800078e020a */
[----:B------:R-:W-:Y:S05]  /*0a80*/  @!P3 BRA `(.L_x_6) ;  /* 0x00000000001cb947 */ /* 0x000fea0003800000 */
[----:B------:R-:W-:Y:S01]  /*0a90*/  ISETP.NE.AND P3, PT, R3, 0x2, PT ;  /* 0x000000020300780c */ /* 0x000fe20003f65270 */
[----:B------:R-:W2:Y:S04]  /*0aa0*/  LDG.E R9, desc[UR6][R16.64+0x4] ;  /* 0x0000040610097981 */ /* 0x000ea8000c1e1900 */
[----:B------:R-:W2:Y:S08]  /*0ab0*/  LDG.E R19, desc[UR6][R12.64+0x4] ;  /* 0x000004060c137981 */ /* 0x000eb0000c1e1900 */
[----:B------:R-:W3:Y:S04]  /*0ac0*/  @P3 LDG.E R21, desc[UR6][R16.64+0x8] ;  /* 0x0000080610153981 */ /* 0x000ee8000c1e1900 */
[----:B------:R-:W3:Y:S01]  /*0ad0*/  @P3 LDG.E R20, desc[UR6][R12.64+0x8] ;  /* 0x000008060c143981 */ /* 0x000ee2000c1e1900 */
[----:B--2---:R-:W-:-:S04]  /*0ae0*/  IMAD R10, R9, R19, R10 ;  /* 0x00000013090a7224 */ /* 0x004fc800078e020a */
[----:B---3--:R-:W-:-:S07]  /*0af0*/  @P3 IMAD R10, R21, R20, R10 ;  /* 0x00000014150a3224 */ /* 0x008fce00078e020a */
.L_x_6:
[----:B------:R-:W-:Y:S05]  /*0b00*/  @!P2 BRA `(.L_x_9) ;  /* 0xfffffff400cca947 */ /* 0x000fea000383ffff */
.L_x_3:
[----:B------:R-:W-:Y:S05]  /*0b10*/  BSYNC.RECONVERGENT B1 ;  /* 0x0000000000017941 */ /* 0x000fea0003800200 */
.L_x_2:
[----:B------:R-:W-:-:S04]  /*0b20*/  IADD3 R0, PT, PT, R5, R0, RZ ;  /* 0x0000000005007210 */ /* 0x000fc80007ffe0ff */
[----:B------:R-:W-:-:S13]  /*0b30*/  ISETP.GE.AND P2, PT, R0, R7, PT ;  /* 0x000000070000720c */ /* 0x000fda0003f46270 */
[----:B------:R-:W-:Y:S05]  /*0b40*/  @!P2 BRA `(.L_x_10) ;  /* 0xfffffff400a0a947 */ /* 0x000fea000383ffff */
.L_x_1:
[----:B------:R-:W-:Y:S05]  /*0b50*/  BSYNC.RECONVERGENT B0 ;  /* 0x0000000000007941 */ /* 0x000fea0003800200 */
.L_x_0:
[----:B------:R-:W0:Y:S01]  /*0b60*/  S2R R0, SR_LANEID ;  /* 0x0000000000007919 */ /* 0x000e220000000000 */
[----:B------:R-:W1:Y:S08]  /*0b70*/  REDUX.SUM UR5, R10 ;  /* 0x000000000a0573c4 */ /* 0x000e70000000c000 */
[----:B------:R-:W2:Y:S01]  /*0b80*/  LDC.64 R2, c[0x0][0x388] ;  /* 0x0000e200ff027b82 */ /* 0x000ea20000000a00 */
[----:B------:R-:W-:-:S02]  /*0b90*/  VOTEU.ANY UR4, UPT, PT ;  /* 0x0000000000047886 */ /* 0x000fc400038e0100 */
[----:B------:R-:W-:Y:S01]  /*0ba0*/  UFLO.U32 UR4, UR4 ;  /* 0x00000004000472bd */ /* 0x000fe200080e0000 */
[----:B-1----:R-:W-:-:S05]  /*0bb0*/  MOV R5, UR5 ;  /* 0x0000000500057c02 */ /* 0x002fca0008000f00 */
[----:B0-----:R-:W-:-:S13]  /*0bc0*/  ISETP.EQ.U32.AND P0, PT, R0, UR4, PT ;  /* 0x0000000400007c0c */ /* 0x001fda000bf02070 */
[----:B--2---:R-:W-:Y:S01]  /*0bd0*/  @P0 REDG.E.ADD.STRONG.GPU desc[UR6][R2.64], R5 ;  /* 0x000000050200098e */ /* 0x004fe2000c12e106 */
[----:B------:R-:W-:Y:S05]  /*0be0*/  EXIT ;  /* 0x000000000000794d */ /* 0x000fea0003800000 */
.L_x_11:
[----:B------:R-:W-:-:S00]  /*0bf0*/  BRA `(.L_x_11) ;  /* 0xfffffffc00fc7947 */ /* 0x000fc0000383ffff */
[----:B------:R-:W-:-:S00]  /*0c00*/  NOP ;  /* 0x0000000000007918 */ /* 0x000fc00000000000 */
[----:B------:R-:W-:-:S00]  /*0c10*/  NOP ;  /* 0x0000000000007918 */ /* 0x000fc00000000000 */
[----:B------:R-:W-:-:S00]  /*0c20*/  NOP ;  /* 0x0000000000007918 */ /* 0x000fc00000000000 */
[----:B------:R-:W-:-:S00]  /*0c30*/  NOP ;  /* 0x0000000000007918 */ /* 0x000fc00000000000 */
[----:B------:R-:W-:-:S00]  /*0c40*/  NOP ;  /* 0x0000000000007918 */ /* 0x000fc00000000000 */
[----:B------:R-:W-:-:S00]  /*0c50*/  NOP ;  /* 0x0000000000007918 */ /* 0x000fc00000000000 */
[----:B------:R-:W-:-:S00]  /*0c60*/  NOP ;  /* 0x0000000000007918 */ /* 0x000fc00000000000 */
[----:B------:R-:W-:-:S00]  /*0c70*/  NOP ;  /* 0x0000000000007918 */ /* 0x000fc00000000000 */
.L_x_12:


//--------------------- .nv.shared.reserved.0     --------------------------
	.section	.nv.shared.reserved.0,"aw",@nobits
	.weak		__nv_reservedSMEM_offset_0_alias
	.size		__nv_reservedSMEM_offset_0_alias, 0, 64
	.other		__nv_reservedSMEM_offset_0_alias,@"STO_CUDA_RESERVED_SHARED STV_DEFAULT"
__nv_reservedSMEM_offset_0_alias:
	.zero		0
	.zero		64


//--------------------- .nv.constant0._Z9procpairsPiS_i --------------------------
	.section	.nv.constant0._Z9procpairsPiS_i,"a",@progbits
	.sectionflags	@""
	.align	4
.nv.constant0._Z9procpairsPiS_i:
	.zero		916


//--------------------- SYMBOLS --------------------------

	.type		.nv.reservedSmem.offset0,@object
	.size		.nv.reservedSmem.offset0,0x4
